//
// Generated by NVIDIA NVVM Compiler
//
// Compiler Build ID: CL-36424714
// Cuda compilation tools, release 13.0, V13.0.88
// Based on NVVM 20.0.0
//

.version 9.0
.target sm_100
.address_size 64

	// .globl	_Z10matrixAdd1PiS_S_ii

.visible .entry _Z10matrixAdd1PiS_S_ii(
	.param .u64 .ptr .align 1 _Z10matrixAdd1PiS_S_ii_param_0,
	.param .u64 .ptr .align 1 _Z10matrixAdd1PiS_S_ii_param_1,
	.param .u64 .ptr .align 1 _Z10matrixAdd1PiS_S_ii_param_2,
	.param .u32 _Z10matrixAdd1PiS_S_ii_param_3,
	.param .u32 _Z10matrixAdd1PiS_S_ii_param_4
)
{
	.reg .pred 	%p<4>;
	.reg .b32 	%r<14>;
	.reg .b64 	%rd<11>;

	ld.param.u64 	%rd1, [_Z10matrixAdd1PiS_S_ii_param_0];
	ld.param.u64 	%rd2, [_Z10matrixAdd1PiS_S_ii_param_1];
	ld.param.u64 	%rd3, [_Z10matrixAdd1PiS_S_ii_param_2];
	ld.param.u32 	%r3, [_Z10matrixAdd1PiS_S_ii_param_3];
	ld.param.u32 	%r4, [_Z10matrixAdd1PiS_S_ii_param_4];
	mov.u32 	%r6, %ctaid.y;
	mov.u32 	%r7, %ntid.y;
	mov.u32 	%r8, %tid.y;
	mad.lo.s32 	%r9, %r6, %r7, %r8;
	mov.u32 	%r2, %ctaid.x;
	setp.ge.u32 	%p1, %r2, %r3;
	setp.ge.u32 	%p2, %r9, %r4;
	or.pred  	%p3, %p1, %p2;
	@%p3 bra 	$L__BB0_2;
	cvta.to.global.u64 	%rd4, %rd1;
	cvta.to.global.u64 	%rd5, %rd2;
	cvta.to.global.u64 	%rd6, %rd3;
	mad.lo.s32 	%r10, %r3, %r9, %r2;
	mul.wide.u32 	%rd7, %r10, 4;
	add.s64 	%rd8, %rd4, %rd7;
	ld.global.u32 	%r11, [%rd8];
	add.s64 	%rd9, %rd5, %rd7;
	ld.global.u32 	%r12, [%rd9];
	add.s32 	%r13, %r12, %r11;
	add.s64 	%rd10, %rd6, %rd7;
	st.global.u32 	[%rd10], %r13;
$L__BB0_2:
	ret;

}


// ===== COMPILED SASS (sm_100) =====

	.target	sm_100

	.elftype	@"ET_EXEC"


//--------------------- .note.nv.tkinfo           --------------------------
	.section	.note.nv.tkinfo,"",@"SHT_NOTE"
	.sectionflags	@"SHF_NOTE_NV_TKINFO"
	.tkinfo
        /*0018*/ 	.word	0x00000002
        /*0030*/ 	.string	""
        /*0030*/ 	.string	"ptxas"
        /*0030*/ 	.string	"Cuda compilation tools, release 13.0, V13.0.88"
        /*0030*/ 	.string	"Build cuda_13.0.r13.0/compiler.36424714_0"
        /*0030*/ 	.string	"-arch sm_100 -m 64 "



//--------------------- .note.nv.cuinfo           --------------------------
	.section	.note.nv.cuinfo,"",@"SHT_NOTE"
	.sectionflags	@"SHF_NOTE_NV_CUINFO"
        /*0018*/ 	.short	0x0002
        /*001a*/ 	.short	0x0064
        /*001c*/ 	.short	0x0082
	.zero		2


//--------------------- .nv.info                  --------------------------
	.section	.nv.info,"",@"SHT_CUDA_INFO"
	.align	4


	//----- nvinfo : EIATTR_REGCOUNT
	.align		4
        /*0000*/ 	.byte	0x04, 0x2f
        /*0002*/ 	.short	(.L_1 - .L_0)
	.align		4
.L_0:
        /*0004*/ 	.word	index@(_Z10matrixAdd1PiS_S_ii)
        /*0008*/ 	.word	0x0000000c


	//----- nvinfo : EIATTR_FRAME_SIZE
	.align		4
.L_1:
        /*000c*/ 	.byte	0x04, 0x11
        /*000e*/ 	.short	(.L_3 - .L_2)
	.align		4
.L_2:
        /*0010*/ 	.word	index@(_Z10matrixAdd1PiS_S_ii)
        /*0014*/ 	.word	0x00000000


	//----- nvinfo : EIATTR_MIN_STACK_SIZE
	.align		4
.L_3:
        /*0018*/ 	.byte	0x04, 0x12
        /*001a*/ 	.short	(.L_5 - .L_4)
	.align		4
.L_4:
        /*001c*/ 	.word	index@(_Z10matrixAdd1PiS_S_ii)
        /*0020*/ 	.word	0x00000000
.L_5:


//--------------------- .nv.compat                --------------------------
	.section	.nv.compat,"",@"SHT_CUDA_COMPAT_INFO"
	.align	4
        /*0000*/ 	.byte	0x02, 0x09, 0x00, 0x00, 0x02, 0x02, 0x01, 0x00, 0x02, 0x05, 0x05, 0x00, 0x03, 0x07, 0x01, 0x01
        /*0010*/ 	.byte	0x02, 0x03, 0x00, 0x00, 0x02, 0x06, 0x01, 0x00, 0x04, 0x0b, 0x08, 0x00, 0x09, 0x00, 0x00, 0x00
        /*0020*/ 	.byte	0x00, 0x00, 0x00, 0x00


//--------------------- .nv.info._Z10matrixAdd1PiS_S_ii --------------------------
	.section	.nv.info._Z10matrixAdd1PiS_S_ii,"",@"SHT_CUDA_INFO"
	.sectionflags	@""
	.align	4


	//----- nvinfo : EIATTR_CUDA_API_VERSION
	.align		4
        /*0000*/ 	.byte	0x04, 0x37
        /*0002*/ 	.short	(.L_7 - .L_6)
.L_6:
        /*0004*/ 	.word	0x00000082


	//----- nvinfo : EIATTR_KPARAM_INFO
	.align		4
.L_7:
        /*0008*/ 	.byte	0x04, 0x17
        /*000a*/ 	.short	(.L_9 - .L_8)
.L_8:
        /*000c*/ 	.word	0x00000000
        /*0010*/ 	.short	0x0004
        /*0012*/ 	.short	0x001c
        /*0014*/ 	.byte	0x00, 0xf0, 0x11, 0x00


	//----- nvinfo : EIATTR_KPARAM_INFO
	.align		4
.L_9:
        /*0018*/ 	.byte	0x04, 0x17
        /*001a*/ 	.short	(.L_11 - .L_10)
.L_10:
        /*001c*/ 	.word	0x00000000
        /*0020*/ 	.short	0x0003
        /*0022*/ 	.short	0x0018
        /*0024*/ 	.byte	0x00, 0xf0, 0x11, 0x00


	//----- nvinfo : EIATTR_KPARAM_INFO
	.align		4
.L_11:
        /*0028*/ 	.byte	0x04, 0x17
        /*002a*/ 	.short	(.L_13 - .L_12)
.L_12:
        /*002c*/ 	.word	0x00000000
        /*0030*/ 	.short	0x0002
        /*0032*/ 	.short	0x0010
        /*0034*/ 	.byte	0x00, 0xf5, 0x21, 0x00


	//----- nvinfo : EIATTR_KPARAM_INFO
	.align		4
.L_13:
        /*0038*/ 	.byte	0x04, 0x17
        /*003a*/ 	.short	(.L_15 - .L_14)
.L_14:
        /*003c*/ 	.word	0x00000000
        /*0040*/ 	.short	0x0001
        /*0042*/ 	.short	0x0008
        /*0044*/ 	.byte	0x00, 0xf5, 0x21, 0x00


	//----- nvinfo : EIATTR_KPARAM_INFO
	.align		4
.L_15:
        /*0048*/ 	.byte	0x04, 0x17
        /*004a*/ 	.short	(.L_17 - .L_16)
.L_16:
        /*004c*/ 	.word	0x00000000
        /*0050*/ 	.short	0x0000
        /*0052*/ 	.short	0x0000
        /*0054*/ 	.byte	0x00, 0xf5, 0x21, 0x00


	//----- nvinfo : EIATTR_SPARSE_MMA_MASK
	.align		4
.L_17:
        /*0058*/ 	.byte	0x03, 0x50
        /*005a*/ 	.short	0x0000


	//----- nvinfo : EIATTR_MAXREG_COUNT
	.align		4
        /*005c*/ 	.byte	0x03, 0x1b
        /*005e*/ 	.short	0x00ff


	//----- nvinfo : EIATTR_MERCURY_ISA_VERSION
	.align		4
        /*0060*/ 	.byte	0x03, 0x5f
        /*0062*/ 	.short	0x0101


	//----- nvinfo : EIATTR_VRC_CTA_INIT_COUNT
	.align		4
        /*0064*/ 	.byte	0x02, 0x4a
	.zero		1
	.zero		1


	//----- nvinfo : EIATTR_EXIT_INSTR_OFFSETS
	.align		4
        /*0068*/ 	.byte	0x04, 0x1c
        /*006a*/ 	.short	(.L_19 - .L_18)


	//   ....[0]....
.L_18:
        /*006c*/ 	.word	0x00000090


	//   ....[1]....
        /*0070*/ 	.word	0x00000160


	//----- nvinfo : EIATTR_CBANK_PARAM_SIZE
	.align		4
.L_19:
        /*0074*/ 	.byte	0x03, 0x19
        /*0076*/ 	.short	0x0020


	//----- nvinfo : EIATTR_PARAM_CBANK
	.align		4
        /*0078*/ 	.byte	0x04, 0x0a
        /*007a*/ 	.short	(.L_21 - .L_20)
	.align		4
.L_20:
        /*007c*/ 	.word	index@(.nv.constant0._Z10matrixAdd1PiS_S_ii)
        /*0080*/ 	.short	0x0380
        /*0082*/ 	.short	0x0020


	//----- nvinfo : EIATTR_SW_WAR
	.align		4
.L_21:
        /*0084*/ 	.byte	0x04, 0x36
        /*0086*/ 	.short	(.L_23 - .L_22)
.L_22:
        /*0088*/ 	.word	0x00000008
.L_23:


//--------------------- .nv.callgraph             --------------------------
	.section	.nv.callgraph,"",@"SHT_CUDA_CALLGRAPH"
	.align	4
	.sectionentsize	8
	.align		4
        /*0000*/ 	.word	0x00000000
	.align		4
        /*0004*/ 	.word	0xffffffff
	.align		4
        /*0008*/ 	.word	0x00000000
	.align		4
        /*000c*/ 	.word	0xfffffffe
	.align		4
        /*0010*/ 	.word	0x00000000
	.align		4
        /*0014*/ 	.word	0xfffffffd
	.align		4
        /*0018*/ 	.word	0x00000000
	.align		4
        /*001c*/ 	.word	0xfffffffc


//--------------------- .text._Z10matrixAdd1PiS_S_ii --------------------------
	.section	.text._Z10matrixAdd1PiS_S_ii,"ax",@progbits
	.align	128
        .global         _Z10matrixAdd1PiS_S_ii
        .type           _Z10matrixAdd1PiS_S_ii,@function
        .size           _Z10matrixAdd1PiS_S_ii,(.L_x_1 - _Z10matrixAdd1PiS_S_ii)
        .other          _Z10matrixAdd1PiS_S_ii,@"STO_CUDA_ENTRY STV_DEFAULT"
_Z10matrixAdd1PiS_S_ii:
.text._Z10matrixAdd1PiS_S_ii:
[----:B------:R-:W-:Y:S01]  /*0000*/  LDC R1, c[0x0][0x37c] ;  /* 0x0000df00ff017b82 */ /* 0x000fe20000000800 */
[----:B------:R-:W0:Y:S07]  /*0010*/  S2R R3, SR_TID.Y ;  /* 0x0000000000037919 */ /* 0x000e2e0000002200 */
[----:B------:R-:W0:Y:S08]  /*0020*/  S2UR UR4, SR_CTAID.Y ;  /* 0x00000000000479c3 */ /* 0x000e300000002600 */
[----:B------:R-:W0:Y:S08]  /*0030*/  LDC R0, c[0x0][0x364] ;  /* 0x0000d900ff007b82 */ /* 0x000e300000000800 */
[----:B------:R-:W1:Y:S08]  /*0040*/  LDC.64 R6, c[0x0][0x398] ;  /* 0x0000e600ff067b82 */ /* 0x000e700000000a00 */
[----:B------:R-:W2:Y:S01]  /*0050*/  S2UR UR6, SR_CTAID.X ;  /* 0x00000000000679c3 */ /* 0x000ea20000002500 */
[----:B0-----:R-:W-:-:S05]  /*0060*/  IMAD R0, R0, UR4, R3 ;  /* 0x0000000400007c24 */ /* 0x001fca000f8e0203 */
[----:B-1----:R-:W-:-:S04]  /*0070*/  ISETP.GE.U32.AND P0, PT, R0, R7, PT ;  /* 0x000000070000720c */ /* 0x002fc80003f06070 */
[----:B--2---:R-:W-:-:S13]  /*0080*/  ISETP.LE.U32.OR P0, PT, R6, UR6, P0 ;  /* 0x0000000606007c0c */ /* 0x004fda0008703470 */
[----:B------:R-:W-:Y:S05]  /*0090*/  @P0 EXIT ;  /* 0x000000000000094d */ /* 0x000fea0003800000 */
[----:B------:R-:W0:Y:S01]  /*00a0*/  LDC.64 R2, c[0x0][0x380] ;  /* 0x0000e000ff027b82 */ /* 0x000e220000000a00 */
[----:B------:R-:W1:Y:S01]  /*00b0*/  LDCU.64 UR4, c[0x0][0x358] ;  /* 0x00006b00ff0477ac */ /* 0x000e620008000a00 */
[----:B------:R-:W-:-:S06]  /*00c0*/  IMAD R9, R0, R6, UR6 ;  /* 0x0000000600097e24 */ /* 0x000fcc000f8e0206 */
[----:B------:R-:W2:Y:S08]  /*00d0*/  LDC.64 R4, c[0x0][0x388] ;  /* 0x0000e200ff047b82 */ /* 0x000eb00000000a00 */
[----:B------:R-:W3:Y:S01]  /*00e0*/  LDC.64 R6, c[0x0][0x390] ;  /* 0x0000e400ff067b82 */ /* 0x000ee20000000a00 */
[----:B0-----:R-:W-:-:S06]  /*00f0*/  IMAD.WIDE.U32 R2, R9, 0x4, R2 ;  /* 0x0000000409027825 */ /* 0x001fcc00078e0002 */
[----:B-1----:R-:W4:Y:S01]  /*0100*/  LDG.E R2, desc[UR4][R2.64] ;  /* 0x0000000402027981 */ /* 0x002f22000c1e1900 */
[----:B--2---:R-:W-:-:S06]  /*0110*/  IMAD.WIDE.U32 R4, R9, 0x4, R4 ;  /* 0x0000000409047825 */ /* 0x004fcc00078e0004 */
[----:B------:R-:W4:Y:S01]  /*0120*/  LDG.E R5, desc[UR4][R4.64] ;  /* 0x0000000404057981 */ /* 0x000f22000c1e1900 */
[----:B---3--:R-:W-:Y:S01]  /*0130*/  IMAD.WIDE.U32 R6, R9, 0x4, R6 ;  /* 0x0000000409067825 */ /* 0x008fe200078e0006 */
[----:B----4-:R-:W-:-:S05]  /*0140*/  IADD3 R9, PT, PT, R2, R5, RZ ;  /* 0x0000000502097210 */ /* 0x010fca0007ffe0ff */
[----:B------:R-:W-:Y:S01]  /*0150*/  STG.E desc[UR4][R6.64], R9 ;  /* 0x0000000906007986 */ /* 0x000fe2000c101904 */
[----:B------:R-:W-:Y:S05]  /*0160*/  EXIT ;  /* 0x000000000000794d */ /* 0x000fea0003800000 */
.L_x_0:
[----:B------:R-:W-:-:S00]  /*0170*/  BRA `(.L_x_0) ;  /* 0xfffffffc00fc7947 */ /* 0x000fc0000383ffff */
[----:B------:R-:W-:-:S00]  /*0180*/  NOP ;  /* 0x0000000000007918 */ /* 0x000fc00000000000 */
[----:B------:R-:W-:-:S00]  /*0190*/  NOP ;  /* 0x0000000000007918 */ /* 0x000fc00000000000 */
[----:B------:R-:W-:-:S00]  /*01a0*/  NOP ;  /* 0x0000000000007918 */ /* 0x000fc00000000000 */
[----:B------:R-:W-:-:S00]  /*01b0*/  NOP ;  /* 0x0000000000007918 */ /* 0x000fc00000000000 */
[----:B------:R-:W-:-:S00]  /*01c0*/  NOP ;  /* 0x0000000000007918 */ /* 0x000fc00000000000 */
[----:B------:R-:W-:-:S00]  /*01d0*/  NOP ;  /* 0x0000000000007918 */ /* 0x000fc00000000000 */
[----:B------:R-:W-:-:S00]  /*01e0*/  NOP ;  /* 0x0000000000007918 */ /* 0x000fc00000000000 */
[----:B------:R-:W-:-:S00]  /*01f0*/  NOP ;  /* 0x0000000000007918 */ /* 0x000fc00000000000 */
.L_x_1:


//--------------------- .nv.shared.reserved.0     --------------------------
	.section	.nv.shared.reserved.0,"aw",@nobits
	.weak		__nv_reservedSMEM_offset_0_alias
	.size		__nv_reservedSMEM_offset_0_alias, 0, 64
	.other		__nv_reservedSMEM_offset_0_alias,@"STO_CUDA_RESERVED_SHARED STV_DEFAULT"
__nv_reservedSMEM_offset_0_alias:
	.zero		0
	.zero		64


//--------------------- .nv.constant0._Z10matrixAdd1PiS_S_ii --------------------------
	.section	.nv.constant0._Z10matrixAdd1PiS_S_ii,"a",@progbits
	.sectionflags	@""
	.align	4
.nv.constant0._Z10matrixAdd1PiS_S_ii:
	.zero		928


//--------------------- SYMBOLS --------------------------

	.type		.nv.reservedSmem.offset0,@object
	.size		.nv.reservedSmem.offset0,0x4
